//
// Generated by NVIDIA NVVM Compiler
//
// Compiler Build ID: CL-36424714
// Cuda compilation tools, release 13.0, V13.0.88
// Based on NVVM 20.0.0
//

.version 9.0
.target sm_100
.address_size 64

	// .globl	_Z15NaiveGEMMKernelPfS_S_iii

.visible .entry _Z15NaiveGEMMKernelPfS_S_iii(
	.param .u64 .ptr .align 1 _Z15NaiveGEMMKernelPfS_S_iii_param_0,
	.param .u64 .ptr .align 1 _Z15NaiveGEMMKernelPfS_S_iii_param_1,
	.param .u64 .ptr .align 1 _Z15NaiveGEMMKernelPfS_S_iii_param_2,
	.param .u32 _Z15NaiveGEMMKernelPfS_S_iii_param_3,
	.param .u32 _Z15NaiveGEMMKernelPfS_S_iii_param_4,
	.param .u32 _Z15NaiveGEMMKernelPfS_S_iii_param_5
)
{
	.reg .pred 	%p<10>;
	.reg .b32 	%r<42>;
	.reg .b32 	%f<68>;
	.reg .b64 	%rd<40>;

	ld.param.u64 	%rd5, [_Z15NaiveGEMMKernelPfS_S_iii_param_0];
	ld.param.u64 	%rd6, [_Z15NaiveGEMMKernelPfS_S_iii_param_1];
	ld.param.u64 	%rd4, [_Z15NaiveGEMMKernelPfS_S_iii_param_2];
	ld.param.u32 	%r20, [_Z15NaiveGEMMKernelPfS_S_iii_param_4];
	ld.param.u32 	%r21, [_Z15NaiveGEMMKernelPfS_S_iii_param_5];
	cvta.to.global.u64 	%rd1, %rd6;
	cvta.to.global.u64 	%rd2, %rd5;
	mov.u32 	%r22, %ctaid.x;
	mov.u32 	%r23, %ntid.x;
	mov.u32 	%r24, %tid.x;
	mad.lo.s32 	%r25, %r22, %r23, %r24;
	div.s32 	%r1, %r25, %r20;
	mul.lo.s32 	%r26, %r1, %r20;
	sub.s32 	%r2, %r25, %r26;
	setp.lt.s32 	%p1, %r21, 1;
	mov.f32 	%f67, 0f00000000;
	@%p1 bra 	$L__BB0_12;
	mul.lo.s32 	%r3, %r1, %r21;
	and.b32  	%r4, %r21, 7;
	setp.lt.u32 	%p2, %r21, 8;
	mov.f32 	%f67, 0f00000000;
	mov.b32 	%r40, 0;
	@%p2 bra 	$L__BB0_4;
	and.b32  	%r40, %r21, 2147483640;
	neg.s32 	%r38, %r40;
	shl.b32 	%r7, %r20, 3;
	add.s64 	%rd3, %rd2, 16;
	mov.f32 	%f67, 0f00000000;
	mul.wide.s32 	%rd11, %r20, 4;
	mov.u32 	%r36, %r3;
	mov.u32 	%r37, %r2;
$L__BB0_3:
	.pragma "nounroll";
	mul.wide.s32 	%rd7, %r36, 4;
	add.s64 	%rd8, %rd3, %rd7;
	ld.global.f32 	%f17, [%rd8+-16];
	mul.wide.s32 	%rd9, %r37, 4;
	add.s64 	%rd10, %rd1, %rd9;
	ld.global.f32 	%f18, [%rd10];
	fma.rn.f32 	%f19, %f17, %f18, %f67;
	ld.global.f32 	%f20, [%rd8+-12];
	add.s64 	%rd12, %rd10, %rd11;
	ld.global.f32 	%f21, [%rd12];
	fma.rn.f32 	%f22, %f20, %f21, %f19;
	ld.global.f32 	%f23, [%rd8+-8];
	add.s64 	%rd13, %rd12, %rd11;
	ld.global.f32 	%f24, [%rd13];
	fma.rn.f32 	%f25, %f23, %f24, %f22;
	ld.global.f32 	%f26, [%rd8+-4];
	add.s64 	%rd14, %rd13, %rd11;
	ld.global.f32 	%f27, [%rd14];
	fma.rn.f32 	%f28, %f26, %f27, %f25;
	ld.global.f32 	%f29, [%rd8];
	add.s64 	%rd15, %rd14, %rd11;
	ld.global.f32 	%f30, [%rd15];
	fma.rn.f32 	%f31, %f29, %f30, %f28;
	ld.global.f32 	%f32, [%rd8+4];
	add.s64 	%rd16, %rd15, %rd11;
	ld.global.f32 	%f33, [%rd16];
	fma.rn.f32 	%f34, %f32, %f33, %f31;
	ld.global.f32 	%f35, [%rd8+8];
	add.s64 	%rd17, %rd16, %rd11;
	ld.global.f32 	%f36, [%rd17];
	fma.rn.f32 	%f37, %f35, %f36, %f34;
	ld.global.f32 	%f38, [%rd8+12];
	add.s64 	%rd18, %rd17, %rd11;
	ld.global.f32 	%f39, [%rd18];
	fma.rn.f32 	%f67, %f38, %f39, %f37;
	add.s32 	%r38, %r38, 8;
	add.s32 	%r37, %r37, %r7;
	add.s32 	%r36, %r36, 8;
	setp.ne.s32 	%p3, %r38, 0;
	@%p3 bra 	$L__BB0_3;
$L__BB0_4:
	setp.eq.s32 	%p4, %r4, 0;
	@%p4 bra 	$L__BB0_12;
	and.b32  	%r15, %r21, 3;
	setp.lt.u32 	%p5, %r4, 4;
	@%p5 bra 	$L__BB0_7;
	add.s32 	%r28, %r40, %r3;
	mul.wide.s32 	%rd19, %r28, 4;
	add.s64 	%rd20, %rd2, %rd19;
	ld.global.f32 	%f41, [%rd20];
	mad.lo.s32 	%r29, %r40, %r20, %r2;
	mul.wide.s32 	%rd21, %r29, 4;
	add.s64 	%rd22, %rd1, %rd21;
	ld.global.f32 	%f42, [%rd22];
	fma.rn.f32 	%f43, %f41, %f42, %f67;
	ld.global.f32 	%f44, [%rd20+4];
	mul.wide.s32 	%rd23, %r20, 4;
	add.s64 	%rd24, %rd22, %rd23;
	ld.global.f32 	%f45, [%rd24];
	fma.rn.f32 	%f46, %f44, %f45, %f43;
	ld.global.f32 	%f47, [%rd20+8];
	add.s64 	%rd25, %rd24, %rd23;
	ld.global.f32 	%f48, [%rd25];
	fma.rn.f32 	%f49, %f47, %f48, %f46;
	ld.global.f32 	%f50, [%rd20+12];
	add.s64 	%rd26, %rd25, %rd23;
	ld.global.f32 	%f51, [%rd26];
	fma.rn.f32 	%f67, %f50, %f51, %f49;
	add.s32 	%r40, %r40, 4;
$L__BB0_7:
	setp.eq.s32 	%p6, %r15, 0;
	@%p6 bra 	$L__BB0_12;
	setp.eq.s32 	%p7, %r15, 1;
	@%p7 bra 	$L__BB0_10;
	add.s32 	%r30, %r40, %r3;
	mul.wide.s32 	%rd27, %r30, 4;
	add.s64 	%rd28, %rd2, %rd27;
	ld.global.f32 	%f53, [%rd28];
	mad.lo.s32 	%r31, %r40, %r20, %r2;
	mul.wide.s32 	%rd29, %r31, 4;
	add.s64 	%rd30, %rd1, %rd29;
	ld.global.f32 	%f54, [%rd30];
	fma.rn.f32 	%f55, %f53, %f54, %f67;
	ld.global.f32 	%f56, [%rd28+4];
	mul.wide.s32 	%rd31, %r20, 4;
	add.s64 	%rd32, %rd30, %rd31;
	ld.global.f32 	%f57, [%rd32];
	fma.rn.f32 	%f67, %f56, %f57, %f55;
	add.s32 	%r40, %r40, 2;
$L__BB0_10:
	and.b32  	%r32, %r21, 1;
	setp.eq.b32 	%p8, %r32, 1;
	not.pred 	%p9, %p8;
	@%p9 bra 	$L__BB0_12;
	add.s32 	%r33, %r40, %r3;
	mul.wide.s32 	%rd33, %r33, 4;
	add.s64 	%rd34, %rd2, %rd33;
	ld.global.f32 	%f58, [%rd34];
	mad.lo.s32 	%r34, %r40, %r20, %r2;
	mul.wide.s32 	%rd35, %r34, 4;
	add.s64 	%rd36, %rd1, %rd35;
	ld.global.f32 	%f59, [%rd36];
	fma.rn.f32 	%f67, %f58, %f59, %f67;
$L__BB0_12:
	cvta.to.global.u64 	%rd37, %rd4;
	mad.lo.s32 	%r35, %r1, %r20, %r2;
	mul.wide.s32 	%rd38, %r35, 4;
	add.s64 	%rd39, %rd37, %rd38;
	st.global.f32 	[%rd39], %f67;
	ret;

}
	// .globl	_Z16TilingGEMMKernelPfS_S_iii
.visible .entry _Z16TilingGEMMKernelPfS_S_iii(
	.param .u64 .ptr .align 1 _Z16TilingGEMMKernelPfS_S_iii_param_0,
	.param .u64 .ptr .align 1 _Z16TilingGEMMKernelPfS_S_iii_param_1,
	.param .u64 .ptr .align 1 _Z16TilingGEMMKernelPfS_S_iii_param_2,
	.param .u32 _Z16TilingGEMMKernelPfS_S_iii_param_3,
	.param .u32 _Z16TilingGEMMKernelPfS_S_iii_param_4,
	.param .u32 _Z16TilingGEMMKernelPfS_S_iii_param_5
)
{


	ret;

}


// ===== COMPILED SASS (sm_100) =====

	.target	sm_100

	.elftype	@"ET_EXEC"


//--------------------- .note.nv.tkinfo           --------------------------
	.section	.note.nv.tkinfo,"",@"SHT_NOTE"
	.sectionflags	@"SHF_NOTE_NV_TKINFO"
	.tkinfo
        /*0018*/ 	.word	0x00000002
        /*0030*/ 	.string	""
        /*0030*/ 	.string	"ptxas"
        /*0030*/ 	.string	"Cuda compilation tools, release 13.0, V13.0.88"
        /*0030*/ 	.string	"Build cuda_13.0.r13.0/compiler.36424714_0"
        /*0030*/ 	.string	"-arch sm_100 -m 64 "



//--------------------- .note.nv.cuinfo           --------------------------
	.section	.note.nv.cuinfo,"",@"SHT_NOTE"
	.sectionflags	@"SHF_NOTE_NV_CUINFO"
        /*0018*/ 	.short	0x0002
        /*001a*/ 	.short	0x0064
        /*001c*/ 	.short	0x0082
	.zero		2


//--------------------- .nv.info                  --------------------------
	.section	.nv.info,"",@"SHT_CUDA_INFO"
	.align	4


	//----- nvinfo : EIATTR_REGCOUNT
	.align		4
        /*0000*/ 	.byte	0x04, 0x2f
        /*0002*/ 	.short	(.L_1 - .L_0)
	.align		4
.L_0:
        /*0004*/ 	.word	index@(_Z15NaiveGEMMKernelPfS_S_iii)
        /*0008*/ 	.word	0x00000020


	//----- nvinfo : EIATTR_FRAME_SIZE
	.align		4
.L_1:
        /*000c*/ 	.byte	0x04, 0x11
        /*000e*/ 	.short	(.L_3 - .L_2)
	.align		4
.L_2:
        /*0010*/ 	.word	index@(_Z15NaiveGEMMKernelPfS_S_iii)
        /*0014*/ 	.word	0x00000000


	//----- nvinfo : EIATTR_REGCOUNT
	.align		4
.L_3:
        /*0018*/ 	.byte	0x04, 0x2f
        /*001a*/ 	.short	(.L_5 - .L_4)
	.align		4
.L_4:
        /*001c*/ 	.word	index@(_Z16TilingGEMMKernelPfS_S_iii)
        /*0020*/ 	.word	0x00000004


	//----- nvinfo : EIATTR_FRAME_SIZE
	.align		4
.L_5:
        /*0024*/ 	.byte	0x04, 0x11
        /*0026*/ 	.short	(.L_7 - .L_6)
	.align		4
.L_6:
        /*0028*/ 	.word	index@(_Z16TilingGEMMKernelPfS_S_iii)
        /*002c*/ 	.word	0x00000000


	//----- nvinfo : EIATTR_MIN_STACK_SIZE
	.align		4
.L_7:
        /*0030*/ 	.byte	0x04, 0x12
        /*0032*/ 	.short	(.L_9 - .L_8)
	.align		4
.L_8:
        /*0034*/ 	.word	index@(_Z16TilingGEMMKernelPfS_S_iii)
        /*0038*/ 	.word	0x00000000


	//----- nvinfo : EIATTR_MIN_STACK_SIZE
	.align		4
.L_9:
        /*003c*/ 	.byte	0x04, 0x12
        /*003e*/ 	.short	(.L_11 - .L_10)
	.align		4
.L_10:
        /*0040*/ 	.word	index@(_Z15NaiveGEMMKernelPfS_S_iii)
        /*0044*/ 	.word	0x00000000
.L_11:


//--------------------- .nv.compat                --------------------------
	.section	.nv.compat,"",@"SHT_CUDA_COMPAT_INFO"
	.align	4
        /*0000*/ 	.byte	0x02, 0x09, 0x00, 0x00, 0x02, 0x02, 0x01, 0x00, 0x02, 0x05, 0x05, 0x00, 0x03, 0x07, 0x01, 0x01
        /*0010*/ 	.byte	0x02, 0x03, 0x00, 0x00, 0x02, 0x06, 0x01, 0x00, 0x04, 0x0b, 0x08, 0x00, 0x09, 0x00, 0x00, 0x00
        /*0020*/ 	.byte	0x00, 0x00, 0x00, 0x00


//--------------------- .nv.info._Z16TilingGEMMKernelPfS_S_iii --------------------------
	.section	.nv.info._Z16TilingGEMMKernelPfS_S_iii,"",@"SHT_CUDA_INFO"
	.sectionflags	@""
	.align	4


	//----- nvinfo : EIATTR_CUDA_API_VERSION
	.align		4
        /*0000*/ 	.byte	0x04, 0x37
        /*0002*/ 	.short	(.L_13 - .L_12)
.L_12:
        /*0004*/ 	.word	0x00000082


	//----- nvinfo : EIATTR_KPARAM_INFO
	.align		4
.L_13:
        /*0008*/ 	.byte	0x04, 0x17
        /*000a*/ 	.short	(.L_15 - .L_14)
.L_14:
        /*000c*/ 	.word	0x00000000
        /*0010*/ 	.short	0x0005
        /*0012*/ 	.short	0x0020
        /*0014*/ 	.byte	0x00, 0xf0, 0x11, 0x00


	//----- nvinfo : EIATTR_KPARAM_INFO
	.align		4
.L_15:
        /*0018*/ 	.byte	0x04, 0x17
        /*001a*/ 	.short	(.L_17 - .L_16)
.L_16:
        /*001c*/ 	.word	0x00000000
        /*0020*/ 	.short	0x0004
        /*0022*/ 	.short	0x001c
        /*0024*/ 	.byte	0x00, 0xf0, 0x11, 0x00


	//----- nvinfo : EIATTR_KPARAM_INFO
	.align		4
.L_17:
        /*0028*/ 	.byte	0x04, 0x17
        /*002a*/ 	.short	(.L_19 - .L_18)
.L_18:
        /*002c*/ 	.word	0x00000000
        /*0030*/ 	.short	0x0003
        /*0032*/ 	.short	0x0018
        /*0034*/ 	.byte	0x00, 0xf0, 0x11, 0x00


	//----- nvinfo : EIATTR_KPARAM_INFO
	.align		4
.L_19:
        /*0038*/ 	.byte	0x04, 0x17
        /*003a*/ 	.short	(.L_21 - .L_20)
.L_20:
        /*003c*/ 	.word	0x00000000
        /*0040*/ 	.short	0x0002
        /*0042*/ 	.short	0x0010
        /*0044*/ 	.byte	0x00, 0xf5, 0x21, 0x00


	//----- nvinfo : EIATTR_KPARAM_INFO
	.align		4
.L_21:
        /*0048*/ 	.byte	0x04, 0x17
        /*004a*/ 	.short	(.L_23 - .L_22)
.L_22:
        /*004c*/ 	.word	0x00000000
        /*0050*/ 	.short	0x0001
        /*0052*/ 	.short	0x0008
        /*0054*/ 	.byte	0x00, 0xf5, 0x21, 0x00


	//----- nvinfo : EIATTR_KPARAM_INFO
	.align		4
.L_23:
        /*0058*/ 	.byte	0x04, 0x17
        /*005a*/ 	.short	(.L_25 - .L_24)
.L_24:
        /*005c*/ 	.word	0x00000000
        /*0060*/ 	.short	0x0000
        /*0062*/ 	.short	0x0000
        /*0064*/ 	.byte	0x00, 0xf5, 0x21, 0x00


	//----- nvinfo : EIATTR_SPARSE_MMA_MASK
	.align		4
.L_25:
        /*0068*/ 	.byte	0x03, 0x50
        /*006a*/ 	.short	0x0000


	//----- nvinfo : EIATTR_MAXREG_COUNT
	.align		4
        /*006c*/ 	.byte	0x03, 0x1b
        /*006e*/ 	.short	0x00ff


	//----- nvinfo : EIATTR_MERCURY_ISA_VERSION
	.align		4
        /*0070*/ 	.byte	0x03, 0x5f
        /*0072*/ 	.short	0x0101


	//----- nvinfo : EIATTR_VRC_CTA_INIT_COUNT
	.align		4
        /*0074*/ 	.byte	0x02, 0x4a
	.zero		1
	.zero		1


	//----- nvinfo : EIATTR_EXIT_INSTR_OFFSETS
	.align		4
        /*0078*/ 	.byte	0x04, 0x1c
        /*007a*/ 	.short	(.L_27 - .L_26)


	//   ....[0]....
.L_26:
        /*007c*/ 	.word	0x00000010


	//----- nvinfo : EIATTR_CBANK_PARAM_SIZE
	.align		4
.L_27:
        /*0080*/ 	.byte	0x03, 0x19
        /*0082*/ 	.short	0x0024


	//----- nvinfo : EIATTR_PARAM_CBANK
	.align		4
        /*0084*/ 	.byte	0x04, 0x0a
        /*0086*/ 	.short	(.L_29 - .L_28)
	.align		4
.L_28:
        /*0088*/ 	.word	index@(.nv.constant0._Z16TilingGEMMKernelPfS_S_iii)
        /*008c*/ 	.short	0x0380
        /*008e*/ 	.short	0x0024


	//----- nvinfo : EIATTR_SW_WAR
	.align		4
.L_29:
        /*0090*/ 	.byte	0x04, 0x36
        /*0092*/ 	.short	(.L_31 - .L_30)
.L_30:
        /*0094*/ 	.word	0x00000008
.L_31:


//--------------------- .nv.info._Z15NaiveGEMMKernelPfS_S_iii --------------------------
	.section	.nv.info._Z15NaiveGEMMKernelPfS_S_iii,"",@"SHT_CUDA_INFO"
	.sectionflags	@""
	.align	4


	//----- nvinfo : EIATTR_CUDA_API_VERSION
	.align		4
        /*0000*/ 	.byte	0x04, 0x37
        /*0002*/ 	.short	(.L_33 - .L_32)
.L_32:
        /*0004*/ 	.word	0x00000082


	//----- nvinfo : EIATTR_KPARAM_INFO
	.align		4
.L_33:
        /*0008*/ 	.byte	0x04, 0x17
        /*000a*/ 	.short	(.L_35 - .L_34)
.L_34:
        /*000c*/ 	.word	0x00000000
        /*0010*/ 	.short	0x0005
        /*0012*/ 	.short	0x0020
        /*0014*/ 	.byte	0x00, 0xf0, 0x11, 0x00


	//----- nvinfo : EIATTR_KPARAM_INFO
	.align		4
.L_35:
        /*0018*/ 	.byte	0x04, 0x17
        /*001a*/ 	.short	(.L_37 - .L_36)
.L_36:
        /*001c*/ 	.word	0x00000000
        /*0020*/ 	.short	0x0004
        /*0022*/ 	.short	0x001c
        /*0024*/ 	.byte	0x00, 0xf0, 0x11, 0x00


	//----- nvinfo : EIATTR_KPARAM_INFO
	.align		4
.L_37:
        /*0028*/ 	.byte	0x04, 0x17
        /*002a*/ 	.short	(.L_39 - .L_38)
.L_38:
        /*002c*/ 	.word	0x00000000
        /*0030*/ 	.short	0x0003
        /*0032*/ 	.short	0x0018
        /*0034*/ 	.byte	0x00, 0xf0, 0x11, 0x00


	//----- nvinfo : EIATTR_KPARAM_INFO
	.align		4
.L_39:
        /*0038*/ 	.byte	0x04, 0x17
        /*003a*/ 	.short	(.L_41 - .L_40)
.L_40:
        /*003c*/ 	.word	0x00000000
        /*0040*/ 	.short	0x0002
        /*0042*/ 	.short	0x0010
        /*0044*/ 	.byte	0x00, 0xf5, 0x21, 0x00


	//----- nvinfo : EIATTR_KPARAM_INFO
	.align		4
.L_41:
        /*0048*/ 	.byte	0x04, 0x17
        /*004a*/ 	.short	(.L_43 - .L_42)
.L_42:
        /*004c*/ 	.word	0x00000000
        /*0050*/ 	.short	0x0001
        /*0052*/ 	.short	0x0008
        /*0054*/ 	.byte	0x00, 0xf5, 0x21, 0x00


	//----- nvinfo : EIATTR_KPARAM_INFO
	.align		4
.L_43:
        /*0058*/ 	.byte	0x04, 0x17
        /*005a*/ 	.short	(.L_45 - .L_44)
.L_44:
        /*005c*/ 	.word	0x00000000
        /*0060*/ 	.short	0x0000
        /*0062*/ 	.short	0x0000
        /*0064*/ 	.byte	0x00, 0xf5, 0x21, 0x00


	//----- nvinfo : EIATTR_SPARSE_MMA_MASK
	.align		4
.L_45:
        /*0068*/ 	.byte	0x03, 0x50
        /*006a*/ 	.short	0x0000


	//----- nvinfo : EIATTR_MAXREG_COUNT
	.align		4
        /*006c*/ 	.byte	0x03, 0x1b
        /*006e*/ 	.short	0x00ff


	//----- nvinfo : EIATTR_MERCURY_ISA_VERSION
	.align		4
        /*0070*/ 	.byte	0x03, 0x5f
        /*0072*/ 	.short	0x0101


	//----- nvinfo : EIATTR_VRC_CTA_INIT_COUNT
	.align		4
        /*0074*/ 	.byte	0x02, 0x4a
	.zero		1
	.zero		1


	//----- nvinfo : EIATTR_EXIT_INSTR_OFFSETS
	.align		4
        /*0078*/ 	.byte	0x04, 0x1c
        /*007a*/ 	.short	(.L_47 - .L_46)


	//   ....[0]....
.L_46:
        /*007c*/ 	.word	0x00000960


	//----- nvinfo : EIATTR_CBANK_PARAM_SIZE
	.align		4
.L_47:
        /*0080*/ 	.byte	0x03, 0x19
        /*0082*/ 	.short	0x0024


	//----- nvinfo : EIATTR_PARAM_CBANK
	.align		4
        /*0084*/ 	.byte	0x04, 0x0a
        /*0086*/ 	.short	(.L_49 - .L_48)
	.align		4
.L_48:
        /*0088*/ 	.word	index@(.nv.constant0._Z15NaiveGEMMKernelPfS_S_iii)
        /*008c*/ 	.short	0x0380
        /*008e*/ 	.short	0x0024


	//----- nvinfo : EIATTR_SW_WAR
	.align		4
.L_49:
        /*0090*/ 	.byte	0x04, 0x36
        /*0092*/ 	.short	(.L_51 - .L_50)
.L_50:
        /*0094*/ 	.word	0x00000008
.L_51:


//--------------------- .nv.callgraph             --------------------------
	.section	.nv.callgraph,"",@"SHT_CUDA_CALLGRAPH"
	.align	4
	.sectionentsize	8
	.align		4
        /*0000*/ 	.word	0x00000000
	.align		4
        /*0004*/ 	.word	0xffffffff
	.align		4
        /*0008*/ 	.word	0x00000000
	.align		4
        /*000c*/ 	.word	0xfffffffe
	.align		4
        /*0010*/ 	.word	0x00000000
	.align		4
        /*0014*/ 	.word	0xfffffffd
	.align		4
        /*0018*/ 	.word	0x00000000
	.align		4
        /*001c*/ 	.word	0xfffffffc


//--------------------- .text._Z16TilingGEMMKernelPfS_S_iii --------------------------
	.section	.text._Z16TilingGEMMKernelPfS_S_iii,"ax",@progbits
	.align	128
        .global         _Z16TilingGEMMKernelPfS_S_iii
        .type           _Z16TilingGEMMKernelPfS_S_iii,@function
        .size           _Z16TilingGEMMKernelPfS_S_iii,(.L_x_6 - _Z16TilingGEMMKernelPfS_S_iii)
        .other          _Z16TilingGEMMKernelPfS_S_iii,@"STO_CUDA_ENTRY STV_DEFAULT"
_Z16TilingGEMMKernelPfS_S_iii:
.text._Z16TilingGEMMKernelPfS_S_iii:
[----:B------:R-:W-:Y:S01]  /*0000*/  LDC R1, c[0x0][0x37c] ;  /* 0x0000df00ff017b82 */ /* 0x000fe20000000800 */
[----:B------:R-:W-:Y:S05]  /*0010*/  EXIT ;  /* 0x000000000000794d */ /* 0x000fea0003800000 */
.L_x_0:
[----:B------:R-:W-:-:S00]  /*0020*/  BRA `(.L_x_0) ;  /* 0xfffffffc00fc7947 */ /* 0x000fc0000383ffff */
[----:B------:R-:W-:-:S00]  /*0030*/  NOP ;  /* 0x0000000000007918 */ /* 0x000fc00000000000 */
        /* <DEDUP_REMOVED lines=12> */
.L_x_6:


//--------------------- .text._Z15NaiveGEMMKernelPfS_S_iii --------------------------
	.section	.text._Z15NaiveGEMMKernelPfS_S_iii,"ax",@progbits
	.align	128
        .global         _Z15NaiveGEMMKernelPfS_S_iii
        .type           _Z15NaiveGEMMKernelPfS_S_iii,@function
        .size           _Z15NaiveGEMMKernelPfS_S_iii,(.L_x_7 - _Z15NaiveGEMMKernelPfS_S_iii)
        .other          _Z15NaiveGEMMKernelPfS_S_iii,@"STO_CUDA_ENTRY STV_DEFAULT"
_Z15NaiveGEMMKernelPfS_S_iii:
.text._Z15NaiveGEMMKernelPfS_S_iii:
[----:B------:R-:W-:Y:S08]  /*0000*/  LDC R1, c[0x0][0x37c] ;  /* 0x0000df00ff017b82 */ /* 0x000ff00000000800 */
[----:B------:R-:W0:Y:S01]  /*0010*/  LDC R15, c[0x0][0x39c] ;  /* 0x0000e700ff0f7b82 */ /* 0x000e220000000800 */
[----:B------:R-:W1:Y:S01]  /*0020*/  S2R R5, SR_TID.X ;  /* 0x0000000000057919 */ /* 0x000e620000002100 */
[----:B------:R-:W2:Y:S01]  /*0030*/  LDCU.64 UR6, c[0x0][0x358] ;  /* 0x00006b00ff0677ac */ /* 0x000ea20008000a00 */
[----:B------:R-:W-:-:S05]  /*0040*/  MOV R26, RZ ;  /* 0x000000ff001a7202 */ /* 0x000fca0000000f00 */
[----:B------:R-:W1:Y:S08]  /*0050*/  S2UR UR4, SR_CTAID.X ;  /* 0x00000000000479c3 */ /* 0x000e700000002500 */
[----:B------:R-:W1:Y:S01]  /*0060*/  LDC R16, c[0x0][0x360] ;  /* 0x0000d800ff107b82 */ /* 0x000e620000000800 */
[----:B0-----:R-:W-:-:S04]  /*0070*/  IABS R7, R15 ;  /* 0x0000000f00077213 */ /* 0x001fc80000000000 */
[----:B------:R-:W0:Y:S01]  /*0080*/  I2F.RP R0, R7 ;  /* 0x0000000700007306 */ /* 0x000e220000209400 */
[----:B-1----:R-:W-:-:S07]  /*0090*/  IMAD R16, R16, UR4, R5 ;  /* 0x0000000410107c24 */ /* 0x002fce000f8e0205 */
[----:B0-----:R-:W0:Y:S02]  /*00a0*/  MUFU.RCP R0, R0 ;  /* 0x0000000000007308 */ /* 0x001e240000001000 */
[----:B0-----:R-:W-:Y:S02]  /*00b0*/  IADD3 R2, PT, PT, R0, 0xffffffe, RZ ;  /* 0x0ffffffe00027810 */ /* 0x001fe40007ffe0ff */
[----:B------:R-:W-:-:S04]  /*00c0*/  IABS R0, R16 ;  /* 0x0000001000007213 */ /* 0x000fc80000000000 */
[----:B------:R0:W1:Y:S02]  /*00d0*/  F2I.FTZ.U32.TRUNC.NTZ R3, R2 ;  /* 0x0000000200037305 */ /* 0x000064000021f000 */
[----:B0-----:R-:W-:Y:S01]  /*00e0*/  HFMA2 R2, -RZ, RZ, 0, 0 ;  /* 0x00000000ff027431 */ /* 0x001fe200000001ff */
[----:B-1----:R-:W-:-:S05]  /*00f0*/  IADD3 R4, PT, PT, RZ, -R3, RZ ;  /* 0x80000003ff047210 */ /* 0x002fca0007ffe0ff */
[----:B------:R-:W-:-:S04]  /*0100*/  IMAD R5, R4, R7, RZ ;  /* 0x0000000704057224 */ /* 0x000fc800078e02ff */
[----:B------:R-:W-:Y:S01]  /*0110*/  IMAD.HI.U32 R3, R3, R5, R2 ;  /* 0x0000000503037227 */ /* 0x000fe200078e0002 */
[----:B------:R-:W-:-:S04]  /*0120*/  LOP3.LUT R2, R16, R15, RZ, 0x3c, !PT ;  /* 0x0000000f10027212 */ /* 0x000fc800078e3cff */
[----:B------:R-:W-:Y:S01]  /*0130*/  ISETP.GE.AND P1, PT, R2, RZ, PT ;  /* 0x000000ff0200720c */ /* 0x000fe20003f26270 */
[----:B------:R-:W-:-:S05]  /*0140*/  IMAD.HI.U32 R14, R3, R0, RZ ;  /* 0x00000000030e7227 */ /* 0x000fca00078e00ff */
[----:B------:R-:W-:-:S05]  /*0150*/  IADD3 R3, PT, PT, -R14, RZ, RZ ;  /* 0x000000ff0e037210 */ /* 0x000fca0007ffe1ff */
[----:B------:R-:W-:-:S05]  /*0160*/  IMAD R0, R7, R3, R0 ;  /* 0x0000000307007224 */ /* 0x000fca00078e0200 */
[----:B------:R-:W-:-:S13]  /*0170*/  ISETP.GT.U32.AND P2, PT, R7, R0, PT ;  /* 0x000000000700720c */ /* 0x000fda0003f44070 */
[-C--:B------:R-:W-:Y:S02]  /*0180*/  @!P2 IADD3 R0, PT, PT, R0, -R7.reuse, RZ ;  /* 0x800000070000a210 */ /* 0x080fe40007ffe0ff */
[----:B------:R-:W-:Y:S02]  /*0190*/  @!P2 IADD3 R14, PT, PT, R14, 0x1, RZ ;  /* 0x000000010e0ea810 */ /* 0x000fe40007ffe0ff */
[----:B------:R-:W-:Y:S02]  /*01a0*/  ISETP.GE.U32.AND P0, PT, R0, R7, PT ;  /* 0x000000070000720c */ /* 0x000fe40003f06070 */
[----:B------:R-:W0:Y:S01]  /*01b0*/  LDC R0, c[0x0][0x3a0] ;  /* 0x0000e800ff007b82 */ /* 0x000e220000000800 */
[----:B------:R-:W-:-:S10]  /*01c0*/  ISETP.NE.AND P2, PT, R15, RZ, PT ;  /* 0x000000ff0f00720c */ /* 0x000fd40003f45270 */
[----:B------:R-:W-:-:S04]  /*01d0*/  @P0 IADD3 R14, PT, PT, R14, 0x1, RZ ;  /* 0x000000010e0e0810 */ /* 0x000fc80007ffe0ff */
[----:B------:R-:W-:Y:S02]  /*01e0*/  @!P1 IADD3 R14, PT, PT, -R14, RZ, RZ ;  /* 0x000000ff0e0e9210 */ /* 0x000fe40007ffe1ff */
[----:B------:R-:W-:-:S04]  /*01f0*/  @!P2 LOP3.LUT R14, RZ, R15, RZ, 0x33, !PT ;  /* 0x0000000fff0ea212 */ /* 0x000fc800078e33ff */
[----:B------:R-:W-:Y:S02]  /*0200*/  IADD3 R2, PT, PT, -R14, RZ, RZ ;  /* 0x000000ff0e027210 */ /* 0x000fe40007ffe1ff */
[----:B0-----:R-:W-:-:S03]  /*0210*/  ISETP.GE.AND P0, PT, R0, 0x1, PT ;  /* 0x000000010000780c */ /* 0x001fc60003f06270 */
[----:B------:R-:W-:-:S10]  /*0220*/  IMAD R16, R15, R2, R16 ;  /* 0x000000020f107224 */ /* 0x000fd400078e0210 */
[----:B--2---:R-:W-:Y:S05]  /*0230*/  @!P0 BRA `(.L_x_1) ;  /* 0x0000000400b88947 */ /* 0x004fea0003800000 */
[----:B------:R-:W-:Y:S01]  /*0240*/  ISETP.GE.U32.AND P0, PT, R0, 0x8, PT ;  /* 0x000000080000780c */ /* 0x000fe20003f06070 */
[----:B------:R-:W-:Y:S01]  /*0250*/  IMAD R18, R14, R0, RZ ;  /* 0x000000000e127224 */ /* 0x000fe200078e02ff */
[----:B------:R-:W-:Y:S02]  /*0260*/  LOP3.LUT R25, R0, 0x7, RZ, 0xc0, !PT ;  /* 0x0000000700197812 */ /* 0x000fe400078ec0ff */
[----:B------:R-:W-:Y:S02]  /*0270*/  MOV R26, RZ ;  /* 0x000000ff001a7202 */ /* 0x000fe40000000f00 */
[----:B------:R-:W-:Y:S02]  /*0280*/  ISETP.NE.AND P1, PT, R25, RZ, PT ;  /* 0x000000ff1900720c */ /* 0x000fe40003f25270 */
[----:B------:R-:W-:-:S05]  /*0290*/  MOV R19, RZ ;  /* 0x000000ff00137202 */ /* 0x000fca0000000f00 */
[----:B------:R-:W-:Y:S06]  /*02a0*/  @!P0 BRA `(.L_x_2) ;  /* 0x0000000000c48947 */ /* 0x000fec0003800000 */
[----:B------:R-:W0:Y:S01]  /*02b0*/  LDCU.64 UR4, c[0x0][0x380] ;  /* 0x00007000ff0477ac */ /* 0x000e220008000a00 */
[----:B------:R-:W-:Y:S01]  /*02c0*/  LOP3.LUT R19, R0, 0x7ffffff8, RZ, 0xc0, !PT ;  /* 0x7ffffff800137812 */ /* 0x000fe200078ec0ff */
[----:B------:R-:W-:Y:S01]  /*02d0*/  HFMA2 R26, -RZ, RZ, 0, 0 ;  /* 0x00000000ff1a7431 */ /* 0x000fe200000001ff */
[----:B------:R-:W-:Y:S02]  /*02e0*/  MOV R17, R18 ;  /* 0x0000001200117202 */ /* 0x000fe40000000f00 */
[----:B------:R-:W-:Y:S02]  /*02f0*/  MOV R22, R16 ;  /* 0x0000001000167202 */ /* 0x000fe40000000f00 */
[----:B------:R-:W-:Y:S01]  /*0300*/  IADD3 R20, PT, PT, -R19, RZ, RZ ;  /* 0x000000ff13147210 */ /* 0x000fe20007ffe1ff */
[----:B0-----:R-:W-:-:S04]  /*0310*/  UIADD3 UR4, UP0, UPT, UR4, 0x10, URZ ;  /* 0x0000001004047890 */ /* 0x001fc8000ff1e0ff */
[----:B------:R-:W-:-:S12]  /*0320*/  UIADD3.X UR5, UPT, UPT, URZ, UR5, URZ, UP0, !UPT ;  /* 0x00000005ff057290 */ /* 0x000fd800087fe4ff */
.L_x_3:
[----:B------:R-:W0:Y:S01]  /*0330*/  LDC.64 R12, c[0x0][0x388] ;  /* 0x0000e200ff0c7b82 */ /* 0x000e220000000a00 */
[----:B------:R-:W-:Y:S02]  /*0340*/  MOV R2, UR4 ;  /* 0x0000000400027c02 */ /* 0x000fe40008000f00 */
[----:B------:R-:W-:-:S03]  /*0350*/  MOV R3, UR5 ;  /* 0x0000000500037c02 */ /* 0x000fc60008000f00 */
[----:B------:R-:W-:-:S05]  /*0360*/  IMAD.WIDE R2, R17, 0x4, R2 ;  /* 0x0000000411027825 */ /* 0x000fca00078e0202 */
[----:B------:R-:W2:Y:S04]  /*0370*/  LDG.E R21, desc[UR6][R2.64+-0x10] ;  /* 0xfffff00602157981 */ /* 0x000ea8000c1e1900 */
[----:B------:R-:W3:Y:S04]  /*0380*/  LDG.E R23, desc[UR6][R2.64+-0xc] ;  /* 0xfffff40602177981 */ /* 0x000ee8000c1e1900 */
[----:B------:R-:W4:Y:S01]  /*0390*/  LDG.E R29, desc[UR6][R2.64+-0x8] ;  /* 0xfffff806021d7981 */ /* 0x000f22000c1e1900 */
[----:B0-----:R-:W-:-:S05]  /*03a0*/  IMAD.WIDE R12, R22, 0x4, R12 ;  /* 0x00000004160c7825 */ /* 0x001fca00078e020c */
[----:B------:R0:W2:Y:S01]  /*03b0*/  LDG.E R24, desc[UR6][R12.64] ;  /* 0x000000060c187981 */ /* 0x0000a2000c1e1900 */
[----:B------:R-:W-:-:S04]  /*03c0*/  IMAD.WIDE R10, R15, 0x4, R12 ;  /* 0x000000040f0a7825 */ /* 0x000fc800078e020c */
[C---:B------:R-:W-:Y:S02]  /*03d0*/  IMAD.WIDE R4, R15.reuse, 0x4, R10 ;  /* 0x000000040f047825 */ /* 0x040fe400078e020a */
[----:B------:R-:W3:Y:S02]  /*03e0*/  LDG.E R10, desc[UR6][R10.64] ;  /* 0x000000060a0a7981 */ /* 0x000ee4000c1e1900 */
[C---:B------:R-:W-:Y:S02]  /*03f0*/  IMAD.WIDE R6, R15.reuse, 0x4, R4 ;  /* 0x000000040f067825 */ /* 0x040fe400078e0204 */
[----:B------:R1:W4:Y:S02]  /*0400*/  LDG.E R28, desc[UR6][R4.64] ;  /* 0x00000006041c7981 */ /* 0x000324000c1e1900 */
[C---:B------:R-:W-:Y:S02]  /*0410*/  IMAD.WIDE R8, R15.reuse, 0x4, R6 ;  /* 0x000000040f087825 */ /* 0x040fe400078e0206 */
[----:B------:R-:W5:Y:S02]  /*0420*/  LDG.E R6, desc[UR6][R6.64] ;  /* 0x0000000606067981 */ /* 0x000f64000c1e1900 */
[----:B0-----:R-:W-:-:S05]  /*0430*/  IMAD.WIDE R12, R15, 0x4, R8 ;  /* 0x000000040f0c7825 */ /* 0x001fca00078e0208 */
[----:B------:R-:W5:Y:S04]  /*0440*/  LDG.E R11, desc[UR6][R12.64] ;  /* 0x000000060c0b7981 */ /* 0x000f68000c1e1900 */
[----:B------:R-:W5:Y:S04]  /*0450*/  LDG.E R7, desc[UR6][R8.64] ;  /* 0x0000000608077981 */ /* 0x000f68000c1e1900 */
[----:B------:R-:W5:Y:S04]  /*0460*/  LDG.E R9, desc[UR6][R2.64+-0x4] ;  /* 0xfffffc0602097981 */ /* 0x000f68000c1e1900 */
[----:B------:R-:W5:Y:S01]  /*0470*/  LDG.E R8, desc[UR6][R2.64+0x8] ;  /* 0x0000080602087981 */ /* 0x000f62000c1e1900 */
[----:B--2---:R-:W-:Y:S01]  /*0480*/  FFMA R24, R21, R24, R26 ;  /* 0x0000001815187223 */ /* 0x004fe2000000001a */
[----:B------:R-:W-:-:S02]  /*0490*/  IMAD.WIDE R26, R15, 0x4, R12 ;  /* 0x000000040f1a7825 */ /* 0x000fc400078e020c */
[----:B------:R-:W2:Y:S04]  /*04a0*/  LDG.E R21, desc[UR6][R2.64] ;  /* 0x0000000602157981 */ /* 0x000ea8000c1e1900 */
[----:B------:R-:W2:Y:S01]  /*04b0*/  LDG.E R12, desc[UR6][R2.64+0x4] ;  /* 0x00000406020c7981 */ /* 0x000ea2000c1e1900 */
[----:B-1----:R-:W-:-:S03]  /*04c0*/  IMAD.WIDE R4, R15, 0x4, R26 ;  /* 0x000000040f047825 */ /* 0x002fc600078e021a */
[----:B------:R-:W2:Y:S04]  /*04d0*/  LDG.E R13, desc[UR6][R2.64+0xc] ;  /* 0x00000c06020d7981 */ /* 0x000ea8000c1e1900 */
[----:B------:R-:W2:Y:S04]  /*04e0*/  LDG.E R4, desc[UR6][R4.64] ;  /* 0x0000000604047981 */ /* 0x000ea8000c1e1900 */
[----:B------:R-:W2:Y:S01]  /*04f0*/  LDG.E R3, desc[UR6][R26.64] ;  /* 0x000000061a037981 */ /* 0x000ea2000c1e1900 */
[----:B---3--:R-:W-:Y:S01]  /*0500*/  FFMA R10, R23, R10, R24 ;  /* 0x0000000a170a7223 */ /* 0x008fe20000000018 */
[----:B------:R-:W-:-:S03]  /*0510*/  IADD3 R20, PT, PT, R20, 0x8, RZ ;  /* 0x0000000814147810 */ /* 0x000fc60007ffe0ff */
[----:B----4-:R-:W-:Y:S01]  /*0520*/  FFMA R10, R29, R28, R10 ;  /* 0x0000001c1d0a7223 */ /* 0x010fe2000000000a */
[----:B------:R-:W-:Y:S02]  /*0530*/  ISETP.NE.AND P0, PT, R20, RZ, PT ;  /* 0x000000ff1400720c */ /* 0x000fe40003f05270 */
[----:B------:R-:W-:Y:S01]  /*0540*/  LEA R22, R15, R22, 0x3 ;  /* 0x000000160f167211 */ /* 0x000fe200078e18ff */
[----:B-----5:R-:W-:Y:S01]  /*0550*/  FFMA R6, R9, R6, R10 ;  /* 0x0000000609067223 */ /* 0x020fe2000000000a */
[----:B------:R-:W-:-:S03]  /*0560*/  IADD3 R17, PT, PT, R17, 0x8, RZ ;  /* 0x0000000811117810 */ /* 0x000fc60007ffe0ff */
[----:B--2---:R-:W-:-:S04]  /*0570*/  FFMA R7, R21, R7, R6 ;  /* 0x0000000715077223 */ /* 0x004fc80000000006 */
[----:B------:R-:W-:-:S04]  /*0580*/  FFMA R7, R12, R11, R7 ;  /* 0x0000000b0c077223 */ /* 0x000fc80000000007 */
[----:B------:R-:W-:-:S04]  /*0590*/  FFMA R8, R8, R3, R7 ;  /* 0x0000000308087223 */ /* 0x000fc80000000007 */
[----:B------:R-:W-:Y:S01]  /*05a0*/  FFMA R26, R13, R4, R8 ;  /* 0x000000040d1a7223 */ /* 0x000fe20000000008 */
[----:B------:R-:W-:Y:S06]  /*05b0*/  @P0 BRA `(.L_x_3) ;  /* 0xfffffffc005c0947 */ /* 0x000fec000383ffff */
.L_x_2:
[----:B------:R-:W-:Y:S05]  /*05c0*/  @!P1 BRA `(.L_x_1) ;  /* 0x0000000000d49947 */ /* 0x000fea0003800000 */
[----:B------:R-:W-:Y:S02]  /*05d0*/  ISETP.GE.U32.AND P0, PT, R25, 0x4, PT ;  /* 0x000000041900780c */ /* 0x000fe40003f06070 */
[----:B------:R-:W-:-:S04]  /*05e0*/  LOP3.LUT R12, R0, 0x3, RZ, 0xc0, !PT ;  /* 0x00000003000c7812 */ /* 0x000fc800078ec0ff */
[----:B------:R-:W-:-:S07]  /*05f0*/  ISETP.NE.AND P1, PT, R12, RZ, PT ;  /* 0x000000ff0c00720c */ /* 0x000fce0003f25270 */
[----:B------:R-:W-:Y:S06]  /*0600*/  @!P0 BRA `(.L_x_4) ;  /* 0x0000000000588947 */ /* 0x000fec0003800000 */
[----:B------:R-:W0:Y:S01]  /*0610*/  LDC.64 R8, c[0x0][0x388] ;  /* 0x0000e200ff087b82 */ /* 0x000e220000000a00 */
[----:B------:R-:W-:Y:S01]  /*0620*/  IMAD R7, R19, R15, R16 ;  /* 0x0000000f13077224 */ /* 0x000fe200078e0210 */
[----:B------:R-:W-:-:S06]  /*0630*/  IADD3 R5, PT, PT, R18, R19, RZ ;  /* 0x0000001312057210 */ /* 0x000fcc0007ffe0ff */
[----:B------:R-:W1:Y:S01]  /*0640*/  LDC.64 R2, c[0x0][0x380] ;  /* 0x0000e000ff027b82 */ /* 0x000e620000000a00 */
[----:B0-----:R-:W-:-:S04]  /*0650*/  IMAD.WIDE R8, R7, 0x4, R8 ;  /* 0x0000000407087825 */ /* 0x001fc800078e0208 */
[----:B------:R-:W-:Y:S02]  /*0660*/  IMAD.WIDE R10, R15, 0x4, R8 ;  /* 0x000000040f0a7825 */ /* 0x000fe400078e0208 */
[----:B------:R-:W2:Y:S02]  /*0670*/  LDG.E R8, desc[UR6][R8.64] ;  /* 0x0000000608087981 */ /* 0x000ea4000c1e1900 */
[----:B-1----:R-:W-:-:S04]  /*0680*/  IMAD.WIDE R2, R5, 0x4, R2 ;  /* 0x0000000405027825 */ /* 0x002fc800078e0202 */
[C---:B------:R-:W-:Y:S01]  /*0690*/  IMAD.WIDE R4, R15.reuse, 0x4, R10 ;  /* 0x000000040f047825 */ /* 0x040fe200078e020a */
[----:B------:R-:W2:Y:S04]  /*06a0*/  LDG.E R13, desc[UR6][R2.64] ;  /* 0x00000006020d7981 */ /* 0x000ea8000c1e1900 */
[----:B------:R-:W3:Y:S01]  /*06b0*/  LDG.E R10, desc[UR6][R10.64] ;  /* 0x000000060a0a7981 */ /* 0x000ee2000c1e1900 */
[----:B------:R-:W-:-:S03]  /*06c0*/  IMAD.WIDE R6, R15, 0x4, R4 ;  /* 0x000000040f067825 */ /* 0x000fc600078e0204 */
[----:B------:R-:W3:Y:S04]  /*06d0*/  LDG.E R20, desc[UR6][R2.64+0x4] ;  /* 0x0000040602147981 */ /* 0x000ee8000c1e1900 */
[----:B------:R-:W4:Y:S04]  /*06e0*/  LDG.E R17, desc[UR6][R4.64] ;  /* 0x0000000604117981 */ /* 0x000f28000c1e1900 */
[----:B------:R-:W4:Y:S04]  /*06f0*/  LDG.E R22, desc[UR6][R2.64+0x8] ;  /* 0x0000080602167981 */ /* 0x000f28000c1e1900 */
[----:B------:R-:W5:Y:S04]  /*0700*/  LDG.E R24, desc[UR6][R2.64+0xc] ;  /* 0x00000c0602187981 */ /* 0x000f68000c1e1900 */
[----:B------:R-:W5:Y:S01]  /*0710*/  LDG.E R6, desc[UR6][R6.64] ;  /* 0x0000000606067981 */ /* 0x000f62000c1e1900 */
[----:B------:R-:W-:Y:S01]  /*0720*/  IADD3 R19, PT, PT, R19, 0x4, RZ ;  /* 0x0000000413137810 */ /* 0x000fe20007ffe0ff */
[----:B--2---:R-:W-:-:S04]  /*0730*/  FFMA R13, R13, R8, R26 ;  /* 0x000000080d0d7223 */ /* 0x004fc8000000001a */
[----:B---3--:R-:W-:-:S04]  /*0740*/  FFMA R13, R20, R10, R13 ;  /* 0x0000000a140d7223 */ /* 0x008fc8000000000d */
[----:B----4-:R-:W-:-:S04]  /*0750*/  FFMA R13, R22, R17, R13 ;  /* 0x00000011160d7223 */ /* 0x010fc8000000000d */
[----:B-----5:R-:W-:-:S07]  /*0760*/  FFMA R26, R24, R6, R13 ;  /* 0x00000006181a7223 */ /* 0x020fce000000000d */
.L_x_4:
[----:B------:R-:W-:Y:S05]  /*0770*/  @!P1 BRA `(.L_x_1) ;  /* 0x0000000000689947 */ /* 0x000fea0003800000 */
[----:B------:R-:W0:Y:S01]  /*0780*/  LDC.64 R8, c[0x0][0x388] ;  /* 0x0000e200ff087b82 */ /* 0x000e220000000a00 */
[----:B------:R-:W-:Y:S02]  /*0790*/  ISETP.NE.AND P0, PT, R12, 0x1, PT ;  /* 0x000000010c00780c */ /* 0x000fe40003f05270 */
[----:B------:R-:W-:-:S04]  /*07a0*/  LOP3.LUT R0, R0, 0x1, RZ, 0xc0, !PT ;  /* 0x0000000100007812 */ /* 0x000fc800078ec0ff */
[----:B------:R-:W-:Y:S01]  /*07b0*/  ISETP.NE.U32.AND P1, PT, R0, 0x1, PT ;  /* 0x000000010000780c */ /* 0x000fe20003f25070 */
[----:B------:R-:W1:Y:S06]  /*07c0*/  LDC.64 R6, c[0x0][0x380] ;  /* 0x0000e000ff067b82 */ /* 0x000e6c0000000a00 */
[C---:B------:R-:W-:Y:S01]  /*07d0*/  @P0 IMAD R13, R19.reuse, R15, R16 ;  /* 0x0000000f130d0224 */ /* 0x040fe200078e0210 */
[----:B------:R-:W-:Y:S01]  /*07e0*/  @P0 IADD3 R11, PT, PT, R18, R19, RZ ;  /* 0x00000013120b0210 */ /* 0x000fe20007ffe0ff */
[----:B------:R-:W2:Y:S01]  /*07f0*/  LDC.64 R4, c[0x0][0x380] ;  /* 0x0000e000ff047b82 */ /* 0x000ea20000000a00 */
[----:B------:R-:W-:-:S07]  /*0800*/  @P0 IADD3 R19, PT, PT, R19, 0x2, RZ ;  /* 0x0000000213130810 */ /* 0x000fce0007ffe0ff */
[----:B------:R-:W3:Y:S01]  /*0810*/  LDC.64 R2, c[0x0][0x388] ;  /* 0x0000e200ff027b82 */ /* 0x000ee20000000a00 */
[----:B0-----:R-:W-:Y:S01]  /*0820*/  @P0 IMAD.WIDE R8, R13, 0x4, R8 ;  /* 0x000000040d080825 */ /* 0x001fe200078e0208 */
[----:B------:R-:W-:-:S03]  /*0830*/  @!P1 IADD3 R13, PT, PT, R18, R19, RZ ;  /* 0x00000013120d9210 */ /* 0x000fc60007ffe0ff */
[----:B------:R-:W-:Y:S01]  /*0840*/  @!P1 IMAD R19, R19, R15, R16 ;  /* 0x0000000f13139224 */ /* 0x000fe200078e0210 */
[----:B------:R-:W4:Y:S01]  /*0850*/  @P0 LDG.E R0, desc[UR6][R8.64] ;  /* 0x0000000608000981 */ /* 0x000f22000c1e1900 */
[----:B-1----:R-:W-:-:S04]  /*0860*/  @P0 IMAD.WIDE R6, R11, 0x4, R6 ;  /* 0x000000040b060825 */ /* 0x002fc800078e0206 */
[----:B------:R-:W-:Y:S01]  /*0870*/  @P0 IMAD.WIDE R10, R15, 0x4, R8 ;  /* 0x000000040f0a0825 */ /* 0x000fe200078e0208 */
[----:B------:R-:W4:Y:S03]  /*0880*/  @P0 LDG.E R17, desc[UR6][R6.64] ;  /* 0x0000000606110981 */ /* 0x000f26000c1e1900 */
[----:B--2---:R-:W-:Y:S01]  /*0890*/  @!P1 IMAD.WIDE R4, R13, 0x4, R4 ;  /* 0x000000040d049825 */ /* 0x004fe200078e0204 */
[----:B------:R-:W2:Y:S04]  /*08a0*/  @P0 LDG.E R21, desc[UR6][R6.64+0x4] ;  /* 0x0000040606150981 */ /* 0x000ea8000c1e1900 */
[----:B------:R-:W2:Y:S01]  /*08b0*/  @P0 LDG.E R10, desc[UR6][R10.64] ;  /* 0x000000060a0a0981 */ /* 0x000ea2000c1e1900 */
[----:B---3--:R-:W-:-:S03]  /*08c0*/  @!P1 IMAD.WIDE R2, R19, 0x4, R2 ;  /* 0x0000000413029825 */ /* 0x008fc600078e0202 */
[----:B------:R-:W3:Y:S04]  /*08d0*/  @!P1 LDG.E R5, desc[UR6][R4.64] ;  /* 0x0000000604059981 */ /* 0x000ee8000c1e1900 */
[----:B------:R-:W3:Y:S01]  /*08e0*/  @!P1 LDG.E R2, desc[UR6][R2.64] ;  /* 0x0000000602029981 */ /* 0x000ee2000c1e1900 */
[----:B----4-:R-:W-:-:S04]  /*08f0*/  @P0 FFMA R0, R17, R0, R26 ;  /* 0x0000000011000223 */ /* 0x010fc8000000001a */
[----:B--2---:R-:W-:-:S04]  /*0900*/  @P0 FFMA R26, R21, R10, R0 ;  /* 0x0000000a151a0223 */ /* 0x004fc80000000000 */
[----:B---3--:R-:W-:-:S07]  /*0910*/  @!P1 FFMA R26, R5, R2, R26 ;  /* 0x00000002051a9223 */ /* 0x008fce000000001a */
.L_x_1:
[----:B------:R-:W0:Y:S01]  /*0920*/  LDC.64 R2, c[0x0][0x390] ;  /* 0x0000e400ff027b82 */ /* 0x000e220000000a00 */
[----:B------:R-:W-:-:S04]  /*0930*/  IMAD R15, R14, R15, R16 ;  /* 0x0000000f0e0f7224 */ /* 0x000fc800078e0210 */
[----:B0-----:R-:W-:-:S05]  /*0940*/  IMAD.WIDE R2, R15, 0x4, R2 ;  /* 0x000000040f027825 */ /* 0x001fca00078e0202 */
[----:B------:R-:W-:Y:S01]  /*0950*/  STG.E desc[UR6][R2.64], R26 ;  /* 0x0000001a02007986 */ /* 0x000fe2000c101906 */
[----:B------:R-:W-:Y:S05]  /*0960*/  EXIT ;  /* 0x000000000000794d */ /* 0x000fea0003800000 */
.L_x_5:
        /* <DEDUP_REMOVED lines=9> */
.L_x_7:


//--------------------- .nv.shared.reserved.0     --------------------------
	.section	.nv.shared.reserved.0,"aw",@nobits
	.weak		__nv_reservedSMEM_offset_0_alias
	.size		__nv_reservedSMEM_offset_0_alias, 0, 64
	.other		__nv_reservedSMEM_offset_0_alias,@"STO_CUDA_RESERVED_SHARED STV_DEFAULT"
__nv_reservedSMEM_offset_0_alias:
	.zero		0
	.zero		64


//--------------------- .nv.constant0._Z16TilingGEMMKernelPfS_S_iii --------------------------
	.section	.nv.constant0._Z16TilingGEMMKernelPfS_S_iii,"a",@progbits
	.sectionflags	@""
	.align	4
.nv.constant0._Z16TilingGEMMKernelPfS_S_iii:
	.zero		932


//--------------------- .nv.constant0._Z15NaiveGEMMKernelPfS_S_iii --------------------------
	.section	.nv.constant0._Z15NaiveGEMMKernelPfS_S_iii,"a",@progbits
	.sectionflags	@""
	.align	4
.nv.constant0._Z15NaiveGEMMKernelPfS_S_iii:
	.zero		932


//--------------------- SYMBOLS --------------------------

	.type		.nv.reservedSmem.offset0,@object
	.size		.nv.reservedSmem.offset0,0x4
